//
// Generated by NVIDIA NVVM Compiler
//
// Compiler Build ID: CL-36424714
// Cuda compilation tools, release 13.0, V13.0.88
// Based on NVVM 20.0.0
//

.version 9.0
.target sm_100
.address_size 64

	// .globl	_Z20blelloch_scan_kernelPiS_i
.extern .shared .align 16 .b8 temp[];

.visible .entry _Z20blelloch_scan_kernelPiS_i(
	.param .u64 .ptr .align 1 _Z20blelloch_scan_kernelPiS_i_param_0,
	.param .u64 .ptr .align 1 _Z20blelloch_scan_kernelPiS_i_param_1,
	.param .u32 _Z20blelloch_scan_kernelPiS_i_param_2
)
{
	.reg .pred 	%p<12>;
	.reg .b32 	%r<63>;
	.reg .b64 	%rd<13>;

	ld.param.u64 	%rd3, [_Z20blelloch_scan_kernelPiS_i_param_0];
	ld.param.u64 	%rd4, [_Z20blelloch_scan_kernelPiS_i_param_1];
	ld.param.u32 	%r23, [_Z20blelloch_scan_kernelPiS_i_param_2];
	cvta.to.global.u64 	%rd1, %rd3;
	cvta.to.global.u64 	%rd2, %rd4;
	mov.u32 	%r1, %tid.x;
	mov.u32 	%r59, %ntid.x;
	mov.u32 	%r25, %ctaid.x;
	shl.b32 	%r3, %r59, 1;
	mad.lo.s32 	%r4, %r3, %r25, %r1;
	add.s32 	%r5, %r4, %r59;
	setp.ge.s32 	%p1, %r4, %r23;
	mov.b32 	%r57, 0;
	@%p1 bra 	$L__BB0_2;
	mul.wide.s32 	%rd5, %r4, 4;
	add.s64 	%rd6, %rd2, %rd5;
	ld.global.u32 	%r57, [%rd6];
$L__BB0_2:
	shl.b32 	%r27, %r1, 2;
	mov.u32 	%r28, temp;
	add.s32 	%r8, %r28, %r27;
	st.shared.u32 	[%r8], %r57;
	setp.ge.s32 	%p2, %r5, %r23;
	mov.b32 	%r58, 0;
	@%p2 bra 	$L__BB0_4;
	mul.wide.s32 	%rd7, %r5, 4;
	add.s64 	%rd8, %rd2, %rd7;
	ld.global.u32 	%r58, [%rd8];
$L__BB0_4:
	shl.b32 	%r30, %r59, 2;
	add.s32 	%r11, %r8, %r30;
	st.shared.u32 	[%r11], %r58;
	shl.b32 	%r31, %r1, 1;
	or.b32  	%r12, %r31, 1;
	mov.b32 	%r62, 1;
$L__BB0_5:
	mov.u32 	%r13, %r59;
	bar.sync 	0;
	setp.ge.u32 	%p3, %r1, %r13;
	@%p3 bra 	$L__BB0_8;
	mul.lo.s32 	%r15, %r62, %r12;
	add.s32 	%r32, %r15, %r62;
	setp.gt.u32 	%p4, %r32, %r3;
	@%p4 bra 	$L__BB0_8;
	shl.b32 	%r33, %r15, 2;
	add.s32 	%r35, %r28, %r33;
	ld.shared.u32 	%r36, [%r35+-4];
	shl.b32 	%r37, %r62, 2;
	add.s32 	%r38, %r35, %r37;
	ld.shared.u32 	%r39, [%r38+-4];
	add.s32 	%r40, %r39, %r36;
	st.shared.u32 	[%r38+-4], %r40;
$L__BB0_8:
	shl.b32 	%r62, %r62, 1;
	shr.u32 	%r59, %r13, 1;
	setp.gt.u32 	%p5, %r13, 1;
	@%p5 bra 	$L__BB0_5;
	setp.ne.s32 	%p6, %r1, 0;
	@%p6 bra 	$L__BB0_11;
	shl.b32 	%r41, %r3, 2;
	add.s32 	%r43, %r28, %r41;
	mov.b32 	%r44, 0;
	st.shared.u32 	[%r43+-4], %r44;
$L__BB0_11:
	mov.b32 	%r61, 1;
$L__BB0_12:
	shr.u32 	%r62, %r62, 1;
	bar.sync 	0;
	setp.ge.u32 	%p7, %r1, %r61;
	@%p7 bra 	$L__BB0_15;
	mul.lo.s32 	%r21, %r62, %r12;
	add.s32 	%r46, %r21, %r62;
	setp.gt.u32 	%p8, %r46, %r3;
	@%p8 bra 	$L__BB0_15;
	shl.b32 	%r47, %r21, 2;
	add.s32 	%r49, %r28, %r47;
	ld.shared.u32 	%r50, [%r49+-4];
	shl.b32 	%r51, %r62, 2;
	add.s32 	%r52, %r49, %r51;
	ld.shared.u32 	%r53, [%r52+-4];
	st.shared.u32 	[%r49+-4], %r53;
	add.s32 	%r54, %r53, %r50;
	st.shared.u32 	[%r52+-4], %r54;
$L__BB0_15:
	shl.b32 	%r61, %r61, 1;
	setp.lt.u32 	%p9, %r61, %r3;
	@%p9 bra 	$L__BB0_12;
	setp.ge.s32 	%p10, %r4, %r23;
	bar.sync 	0;
	@%p10 bra 	$L__BB0_18;
	ld.shared.u32 	%r55, [%r8];
	mul.wide.s32 	%rd9, %r4, 4;
	add.s64 	%rd10, %rd1, %rd9;
	st.global.u32 	[%rd10], %r55;
$L__BB0_18:
	setp.ge.s32 	%p11, %r5, %r23;
	@%p11 bra 	$L__BB0_20;
	ld.shared.u32 	%r56, [%r11];
	mul.wide.s32 	%rd11, %r5, 4;
	add.s64 	%rd12, %rd1, %rd11;
	st.global.u32 	[%rd12], %r56;
$L__BB0_20:
	ret;

}
	// .globl	_Z18extract_block_sumsPiS_ii
.visible .entry _Z18extract_block_sumsPiS_ii(
	.param .u64 .ptr .align 1 _Z18extract_block_sumsPiS_ii_param_0,
	.param .u64 .ptr .align 1 _Z18extract_block_sumsPiS_ii_param_1,
	.param .u32 _Z18extract_block_sumsPiS_ii_param_2,
	.param .u32 _Z18extract_block_sumsPiS_ii_param_3
)
{
	.reg .pred 	%p<3>;
	.reg .b32 	%r<11>;
	.reg .b64 	%rd<11>;

	ld.param.u64 	%rd2, [_Z18extract_block_sumsPiS_ii_param_0];
	ld.param.u64 	%rd3, [_Z18extract_block_sumsPiS_ii_param_1];
	ld.param.u32 	%r6, [_Z18extract_block_sumsPiS_ii_param_2];
	ld.param.u32 	%r7, [_Z18extract_block_sumsPiS_ii_param_3];
	cvta.to.global.u64 	%rd1, %rd3;
	mov.u32 	%r1, %tid.x;
	mad.lo.s32 	%r2, %r7, %r1, %r7;
	setp.gt.s32 	%p1, %r2, %r6;
	@%p1 bra 	$L__BB1_2;
	mul.wide.s32 	%rd4, %r2, 4;
	add.s64 	%rd5, %rd1, %rd4;
	ld.global.u32 	%r10, [%rd5+-4];
	bra.uni 	$L__BB1_4;
$L__BB1_2:
	mul.lo.s32 	%r9, %r7, %r1;
	setp.ge.s32 	%p2, %r9, %r6;
	mov.b32 	%r10, 0;
	@%p2 bra 	$L__BB1_4;
	mul.wide.s32 	%rd6, %r6, 4;
	add.s64 	%rd7, %rd1, %rd6;
	ld.global.u32 	%r10, [%rd7+-4];
$L__BB1_4:
	cvta.to.global.u64 	%rd8, %rd2;
	mul.wide.u32 	%rd9, %r1, 4;
	add.s64 	%rd10, %rd8, %rd9;
	st.global.u32 	[%rd10], %r10;
	ret;

}
	// .globl	_Z14add_block_sumsPiS_ii
.visible .entry _Z14add_block_sumsPiS_ii(
	.param .u64 .ptr .align 1 _Z14add_block_sumsPiS_ii_param_0,
	.param .u64 .ptr .align 1 _Z14add_block_sumsPiS_ii_param_1,
	.param .u32 _Z14add_block_sumsPiS_ii_param_2,
	.param .u32 _Z14add_block_sumsPiS_ii_param_3
)
{
	.reg .pred 	%p<4>;
	.reg .b32 	%r<10>;
	.reg .b64 	%rd<9>;

	ld.param.u64 	%rd1, [_Z14add_block_sumsPiS_ii_param_0];
	ld.param.u64 	%rd2, [_Z14add_block_sumsPiS_ii_param_1];
	ld.param.u32 	%r3, [_Z14add_block_sumsPiS_ii_param_2];
	mov.u32 	%r1, %ctaid.x;
	mov.u32 	%r4, %ntid.x;
	mov.u32 	%r5, %tid.x;
	mad.lo.s32 	%r2, %r1, %r4, %r5;
	setp.ge.s32 	%p1, %r2, %r3;
	setp.eq.s32 	%p2, %r1, 0;
	or.pred  	%p3, %p2, %p1;
	@%p3 bra 	$L__BB2_2;
	cvta.to.global.u64 	%rd3, %rd2;
	cvta.to.global.u64 	%rd4, %rd1;
	add.s32 	%r6, %r1, -1;
	mul.wide.u32 	%rd5, %r6, 4;
	add.s64 	%rd6, %rd3, %rd5;
	ld.global.u32 	%r7, [%rd6];
	mul.wide.s32 	%rd7, %r2, 4;
	add.s64 	%rd8, %rd4, %rd7;
	ld.global.u32 	%r8, [%rd8];
	add.s32 	%r9, %r8, %r7;
	st.global.u32 	[%rd8], %r9;
$L__BB2_2:
	ret;

}


// ===== COMPILED SASS (sm_100) =====

	.target	sm_100

	.elftype	@"ET_EXEC"


//--------------------- .note.nv.tkinfo           --------------------------
	.section	.note.nv.tkinfo,"",@"SHT_NOTE"
	.sectionflags	@"SHF_NOTE_NV_TKINFO"
	.tkinfo
        /*0018*/ 	.word	0x00000002
        /*0030*/ 	.string	""
        /*0030*/ 	.string	"ptxas"
        /*0030*/ 	.string	"Cuda compilation tools, release 13.0, V13.0.88"
        /*0030*/ 	.string	"Build cuda_13.0.r13.0/compiler.36424714_0"
        /*0030*/ 	.string	"-arch sm_100 -m 64 "



//--------------------- .note.nv.cuinfo           --------------------------
	.section	.note.nv.cuinfo,"",@"SHT_NOTE"
	.sectionflags	@"SHF_NOTE_NV_CUINFO"
        /*0018*/ 	.short	0x0002
        /*001a*/ 	.short	0x0064
        /*001c*/ 	.short	0x0082
	.zero		2


//--------------------- .nv.info                  --------------------------
	.section	.nv.info,"",@"SHT_CUDA_INFO"
	.align	4


	//----- nvinfo : EIATTR_REGCOUNT
	.align		4
        /*0000*/ 	.byte	0x04, 0x2f
        /*0002*/ 	.short	(.L_1 - .L_0)
	.align		4
.L_0:
        /*0004*/ 	.word	index@(_Z20blelloch_scan_kernelPiS_i)
        /*0008*/ 	.word	0x00000012


	//----- nvinfo : EIATTR_FRAME_SIZE
	.align		4
.L_1:
        /*000c*/ 	.byte	0x04, 0x11
        /*000e*/ 	.short	(.L_3 - .L_2)
	.align		4
.L_2:
        /*0010*/ 	.word	index@(_Z20blelloch_scan_kernelPiS_i)
        /*0014*/ 	.word	0x00000000


	//----- nvinfo : EIATTR_REGCOUNT
	.align		4
.L_3:
        /*0018*/ 	.byte	0x04, 0x2f
        /*001a*/ 	.short	(.L_5 - .L_4)
	.align		4
.L_4:
        /*001c*/ 	.word	index@(_Z18extract_block_sumsPiS_ii)
        /*0020*/ 	.word	0x0000000a


	//----- nvinfo : EIATTR_FRAME_SIZE
	.align		4
.L_5:
        /*0024*/ 	.byte	0x04, 0x11
        /*0026*/ 	.short	(.L_7 - .L_6)
	.align		4
.L_6:
        /*0028*/ 	.word	index@(_Z18extract_block_sumsPiS_ii)
        /*002c*/ 	.word	0x00000000


	//----- nvinfo : EIATTR_REGCOUNT
	.align		4
.L_7:
        /*0030*/ 	.byte	0x04, 0x2f
        /*0032*/ 	.short	(.L_9 - .L_8)
	.align		4
.L_8:
        /*0034*/ 	.word	index@(_Z14add_block_sumsPiS_ii)
        /*0038*/ 	.word	0x0000000c


	//----- nvinfo : EIATTR_FRAME_SIZE
	.align		4
.L_9:
        /*003c*/ 	.byte	0x04, 0x11
        /*003e*/ 	.short	(.L_11 - .L_10)
	.align		4
.L_10:
        /*0040*/ 	.word	index@(_Z14add_block_sumsPiS_ii)
        /*0044*/ 	.word	0x00000000


	//----- nvinfo : EIATTR_MIN_STACK_SIZE
	.align		4
.L_11:
        /*0048*/ 	.byte	0x04, 0x12
        /*004a*/ 	.short	(.L_13 - .L_12)
	.align		4
.L_12:
        /*004c*/ 	.word	index@(_Z14add_block_sumsPiS_ii)
        /*0050*/ 	.word	0x00000000


	//----- nvinfo : EIATTR_MIN_STACK_SIZE
	.align		4
.L_13:
        /*0054*/ 	.byte	0x04, 0x12
        /*0056*/ 	.short	(.L_15 - .L_14)
	.align		4
.L_14:
        /*0058*/ 	.word	index@(_Z18extract_block_sumsPiS_ii)
        /*005c*/ 	.word	0x00000000


	//----- nvinfo : EIATTR_MIN_STACK_SIZE
	.align		4
.L_15:
        /*0060*/ 	.byte	0x04, 0x12
        /*0062*/ 	.short	(.L_17 - .L_16)
	.align		4
.L_16:
        /*0064*/ 	.word	index@(_Z20blelloch_scan_kernelPiS_i)
        /*0068*/ 	.word	0x00000000
.L_17:


//--------------------- .nv.compat                --------------------------
	.section	.nv.compat,"",@"SHT_CUDA_COMPAT_INFO"
	.align	4
        /*0000*/ 	.byte	0x02, 0x09, 0x00, 0x00, 0x02, 0x02, 0x01, 0x00, 0x02, 0x05, 0x05, 0x00, 0x03, 0x07, 0x01, 0x01
        /*0010*/ 	.byte	0x02, 0x03, 0x00, 0x00, 0x02, 0x06, 0x01, 0x00, 0x04, 0x0b, 0x08, 0x00, 0x09, 0x00, 0x00, 0x00
        /*0020*/ 	.byte	0x00, 0x00, 0x00, 0x00


//--------------------- .nv.info._Z14add_block_sumsPiS_ii --------------------------
	.section	.nv.info._Z14add_block_sumsPiS_ii,"",@"SHT_CUDA_INFO"
	.sectionflags	@""
	.align	4


	//----- nvinfo : EIATTR_CUDA_API_VERSION
	.align		4
        /*0000*/ 	.byte	0x04, 0x37
        /*0002*/ 	.short	(.L_19 - .L_18)
.L_18:
        /*0004*/ 	.word	0x00000082


	//----- nvinfo : EIATTR_KPARAM_INFO
	.align		4
.L_19:
        /*0008*/ 	.byte	0x04, 0x17
        /*000a*/ 	.short	(.L_21 - .L_20)
.L_20:
        /*000c*/ 	.word	0x00000000
        /*0010*/ 	.short	0x0003
        /*0012*/ 	.short	0x0014
        /*0014*/ 	.byte	0x00, 0xf0, 0x11, 0x00


	//----- nvinfo : EIATTR_KPARAM_INFO
	.align		4
.L_21:
        /*0018*/ 	.byte	0x04, 0x17
        /*001a*/ 	.short	(.L_23 - .L_22)
.L_22:
        /*001c*/ 	.word	0x00000000
        /*0020*/ 	.short	0x0002
        /*0022*/ 	.short	0x0010
        /*0024*/ 	.byte	0x00, 0xf0, 0x11, 0x00


	//----- nvinfo : EIATTR_KPARAM_INFO
	.align		4
.L_23:
        /*0028*/ 	.byte	0x04, 0x17
        /*002a*/ 	.short	(.L_25 - .L_24)
.L_24:
        /*002c*/ 	.word	0x00000000
        /*0030*/ 	.short	0x0001
        /*0032*/ 	.short	0x0008
        /*0034*/ 	.byte	0x00, 0xf5, 0x21, 0x00


	//----- nvinfo : EIATTR_KPARAM_INFO
	.align		4
.L_25:
        /*0038*/ 	.byte	0x04, 0x17
        /*003a*/ 	.short	(.L_27 - .L_26)
.L_26:
        /*003c*/ 	.word	0x00000000
        /*0040*/ 	.short	0x0000
        /*0042*/ 	.short	0x0000
        /*0044*/ 	.byte	0x00, 0xf5, 0x21, 0x00


	//----- nvinfo : EIATTR_SPARSE_MMA_MASK
	.align		4
.L_27:
        /*0048*/ 	.byte	0x03, 0x50
        /*004a*/ 	.short	0x0000


	//----- nvinfo : EIATTR_MAXREG_COUNT
	.align		4
        /*004c*/ 	.byte	0x03, 0x1b
        /*004e*/ 	.short	0x00ff


	//----- nvinfo : EIATTR_MERCURY_ISA_VERSION
	.align		4
        /*0050*/ 	.byte	0x03, 0x5f
        /*0052*/ 	.short	0x0101


	//----- nvinfo : EIATTR_VRC_CTA_INIT_COUNT
	.align		4
        /*0054*/ 	.byte	0x02, 0x4a
	.zero		1
	.zero		1


	//----- nvinfo : EIATTR_EXIT_INSTR_OFFSETS
	.align		4
        /*0058*/ 	.byte	0x04, 0x1c
        /*005a*/ 	.short	(.L_29 - .L_28)


	//   ....[0]....
.L_28:
        /*005c*/ 	.word	0x00000080


	//   ....[1]....
        /*0060*/ 	.word	0x00000130


	//----- nvinfo : EIATTR_CBANK_PARAM_SIZE
	.align		4
.L_29:
        /*0064*/ 	.byte	0x03, 0x19
        /*0066*/ 	.short	0x0018


	//----- nvinfo : EIATTR_PARAM_CBANK
	.align		4
        /*0068*/ 	.byte	0x04, 0x0a
        /*006a*/ 	.short	(.L_31 - .L_30)
	.align		4
.L_30:
        /*006c*/ 	.word	index@(.nv.constant0._Z14add_block_sumsPiS_ii)
        /*0070*/ 	.short	0x0380
        /*0072*/ 	.short	0x0018


	//----- nvinfo : EIATTR_SW_WAR
	.align		4
.L_31:
        /*0074*/ 	.byte	0x04, 0x36
        /*0076*/ 	.short	(.L_33 - .L_32)
.L_32:
        /*0078*/ 	.word	0x00000008
.L_33:


//--------------------- .nv.info._Z18extract_block_sumsPiS_ii --------------------------
	.section	.nv.info._Z18extract_block_sumsPiS_ii,"",@"SHT_CUDA_INFO"
	.sectionflags	@""
	.align	4


	//----- nvinfo : EIATTR_CUDA_API_VERSION
	.align		4
        /*0000*/ 	.byte	0x04, 0x37
        /*0002*/ 	.short	(.L_35 - .L_34)
.L_34:
        /*0004*/ 	.word	0x00000082


	//----- nvinfo : EIATTR_KPARAM_INFO
	.align		4
.L_35:
        /*0008*/ 	.byte	0x04, 0x17
        /*000a*/ 	.short	(.L_37 - .L_36)
.L_36:
        /*000c*/ 	.word	0x00000000
        /*0010*/ 	.short	0x0003
        /*0012*/ 	.short	0x0014
        /*0014*/ 	.byte	0x00, 0xf0, 0x11, 0x00


	//----- nvinfo : EIATTR_KPARAM_INFO
	.align		4
.L_37:
        /*0018*/ 	.byte	0x04, 0x17
        /*001a*/ 	.short	(.L_39 - .L_38)
.L_38:
        /*001c*/ 	.word	0x00000000
        /*0020*/ 	.short	0x0002
        /*0022*/ 	.short	0x0010
        /*0024*/ 	.byte	0x00, 0xf0, 0x11, 0x00


	//----- nvinfo : EIATTR_KPARAM_INFO
	.align		4
.L_39:
        /*0028*/ 	.byte	0x04, 0x17
        /*002a*/ 	.short	(.L_41 - .L_40)
.L_40:
        /*002c*/ 	.word	0x00000000
        /*0030*/ 	.short	0x0001
        /*0032*/ 	.short	0x0008
        /*0034*/ 	.byte	0x00, 0xf5, 0x21, 0x00


	//----- nvinfo : EIATTR_KPARAM_INFO
	.align		4
.L_41:
        /*0038*/ 	.byte	0x04, 0x17
        /*003a*/ 	.short	(.L_43 - .L_42)
.L_42:
        /*003c*/ 	.word	0x00000000
        /*0040*/ 	.short	0x0000
        /*0042*/ 	.short	0x0000
        /*0044*/ 	.byte	0x00, 0xf5, 0x21, 0x00


	//----- nvinfo : EIATTR_SPARSE_MMA_MASK
	.align		4
.L_43:
        /*0048*/ 	.byte	0x03, 0x50
        /*004a*/ 	.short	0x0000


	//----- nvinfo : EIATTR_MAXREG_COUNT
	.align		4
        /*004c*/ 	.byte	0x03, 0x1b
        /*004e*/ 	.short	0x00ff


	//----- nvinfo : EIATTR_MERCURY_ISA_VERSION
	.align		4
        /*0050*/ 	.byte	0x03, 0x5f
        /*0052*/ 	.short	0x0101


	//----- nvinfo : EIATTR_VRC_CTA_INIT_COUNT
	.align		4
        /*0054*/ 	.byte	0x02, 0x4a
	.zero		1
	.zero		1


	//----- nvinfo : EIATTR_EXIT_INSTR_OFFSETS
	.align		4
        /*0058*/ 	.byte	0x04, 0x1c
        /*005a*/ 	.short	(.L_45 - .L_44)


	//   ....[0]....
.L_44:
        /*005c*/ 	.word	0x00000170


	//----- nvinfo : EIATTR_CRS_STACK_SIZE
	.align		4
.L_45:
        /*0060*/ 	.byte	0x04, 0x1e
        /*0062*/ 	.short	(.L_47 - .L_46)
.L_46:
        /*0064*/ 	.word	0x00000000


	//----- nvinfo : EIATTR_CBANK_PARAM_SIZE
	.align		4
.L_47:
        /*0068*/ 	.byte	0x03, 0x19
        /*006a*/ 	.short	0x0018


	//----- nvinfo : EIATTR_PARAM_CBANK
	.align		4
        /*006c*/ 	.byte	0x04, 0x0a
        /*006e*/ 	.short	(.L_49 - .L_48)
	.align		4
.L_48:
        /*0070*/ 	.word	index@(.nv.constant0._Z18extract_block_sumsPiS_ii)
        /*0074*/ 	.short	0x0380
        /*0076*/ 	.short	0x0018


	//----- nvinfo : EIATTR_SW_WAR
	.align		4
.L_49:
        /*0078*/ 	.byte	0x04, 0x36
        /*007a*/ 	.short	(.L_51 - .L_50)
.L_50:
        /*007c*/ 	.word	0x00000008
.L_51:


//--------------------- .nv.info._Z20blelloch_scan_kernelPiS_i --------------------------
	.section	.nv.info._Z20blelloch_scan_kernelPiS_i,"",@"SHT_CUDA_INFO"
	.sectionflags	@""
	.align	4


	//----- nvinfo : EIATTR_CUDA_API_VERSION
	.align		4
        /*0000*/ 	.byte	0x04, 0x37
        /*0002*/ 	.short	(.L_53 - .L_52)
.L_52:
        /*0004*/ 	.word	0x00000082


	//----- nvinfo : EIATTR_KPARAM_INFO
	.align		4
.L_53:
        /*0008*/ 	.byte	0x04, 0x17
        /*000a*/ 	.short	(.L_55 - .L_54)
.L_54:
        /*000c*/ 	.word	0x00000000
        /*0010*/ 	.short	0x0002
        /*0012*/ 	.short	0x0010
        /*0014*/ 	.byte	0x00, 0xf0, 0x11, 0x00


	//----- nvinfo : EIATTR_KPARAM_INFO
	.align		4
.L_55:
        /*0018*/ 	.byte	0x04, 0x17
        /*001a*/ 	.short	(.L_57 - .L_56)
.L_56:
        /*001c*/ 	.word	0x00000000
        /*0020*/ 	.short	0x0001
        /*0022*/ 	.short	0x0008
        /*0024*/ 	.byte	0x00, 0xf5, 0x21, 0x00


	//----- nvinfo : EIATTR_KPARAM_INFO
	.align		4
.L_57:
        /*0028*/ 	.byte	0x04, 0x17
        /*002a*/ 	.short	(.L_59 - .L_58)
.L_58:
        /*002c*/ 	.word	0x00000000
        /*0030*/ 	.short	0x0000
        /*0032*/ 	.short	0x0000
        /*0034*/ 	.byte	0x00, 0xf5, 0x21, 0x00


	//----- nvinfo : EIATTR_SPARSE_MMA_MASK
	.align		4
.L_59:
        /*0038*/ 	.byte	0x03, 0x50
        /*003a*/ 	.short	0x0000


	//----- nvinfo : EIATTR_MAXREG_COUNT
	.align		4
        /*003c*/ 	.byte	0x03, 0x1b
        /*003e*/ 	.short	0x00ff


	//----- nvinfo : EIATTR_NUM_BARRIERS
	.align		4
        /*0040*/ 	.byte	0x02, 0x4c
        /*0042*/ 	.byte	0x01
	.zero		1


	//----- nvinfo : EIATTR_MERCURY_ISA_VERSION
	.align		4
        /*0044*/ 	.byte	0x03, 0x5f
        /*0046*/ 	.short	0x0101


	//----- nvinfo : EIATTR_VRC_CTA_INIT_COUNT
	.align		4
        /*0048*/ 	.byte	0x02, 0x4a
	.zero		1
	.zero		1


	//----- nvinfo : EIATTR_EXIT_INSTR_OFFSETS
	.align		4
        /*004c*/ 	.byte	0x04, 0x1c
        /*004e*/ 	.short	(.L_61 - .L_60)


	//   ....[0]....
.L_60:
        /*0050*/ 	.word	0x000004f0


	//   ....[1]....
        /*0054*/ 	.word	0x00000540


	//----- nvinfo : EIATTR_CRS_STACK_SIZE
	.align		4
.L_61:
        /*0058*/ 	.byte	0x04, 0x1e
        /*005a*/ 	.short	(.L_63 - .L_62)
.L_62:
        /*005c*/ 	.word	0x00000000


	//----- nvinfo : EIATTR_CBANK_PARAM_SIZE
	.align		4
.L_63:
        /*0060*/ 	.byte	0x03, 0x19
        /*0062*/ 	.short	0x0014


	//----- nvinfo : EIATTR_PARAM_CBANK
	.align		4
        /*0064*/ 	.byte	0x04, 0x0a
        /*0066*/ 	.short	(.L_65 - .L_64)
	.align		4
.L_64:
        /*0068*/ 	.word	index@(.nv.constant0._Z20blelloch_scan_kernelPiS_i)
        /*006c*/ 	.short	0x0380
        /*006e*/ 	.short	0x0014


	//----- nvinfo : EIATTR_SW_WAR
	.align		4
.L_65:
        /*0070*/ 	.byte	0x04, 0x36
        /*0072*/ 	.short	(.L_67 - .L_66)
.L_66:
        /*0074*/ 	.word	0x00000008
.L_67:


//--------------------- .nv.callgraph             --------------------------
	.section	.nv.callgraph,"",@"SHT_CUDA_CALLGRAPH"
	.align	4
	.sectionentsize	8
	.align		4
        /*0000*/ 	.word	0x00000000
	.align		4
        /*0004*/ 	.word	0xffffffff
	.align		4
        /*0008*/ 	.word	0x00000000
	.align		4
        /*000c*/ 	.word	0xfffffffe
	.align		4
        /*0010*/ 	.word	0x00000000
	.align		4
        /*0014*/ 	.word	0xfffffffd
	.align		4
        /*0018*/ 	.word	0x00000000
	.align		4
        /*001c*/ 	.word	0xfffffffc


//--------------------- .text._Z14add_block_sumsPiS_ii --------------------------
	.section	.text._Z14add_block_sumsPiS_ii,"ax",@progbits
	.align	128
        .global         _Z14add_block_sumsPiS_ii
        .type           _Z14add_block_sumsPiS_ii,@function
        .size           _Z14add_block_sumsPiS_ii,(.L_x_12 - _Z14add_block_sumsPiS_ii)
        .other          _Z14add_block_sumsPiS_ii,@"STO_CUDA_ENTRY STV_DEFAULT"
_Z14add_block_sumsPiS_ii:
.text._Z14add_block_sumsPiS_ii:
[----:B------:R-:W-:Y:S01]  /*0000*/  LDC R1, c[0x0][0x37c] ;  /* 0x0000df00ff017b82 */ /* 0x000fe20000000800 */
[----:B------:R-:W0:Y:S01]  /*0010*/  S2R R9, SR_CTAID.X ;  /* 0x0000000000097919 */ /* 0x000e220000002500 */
[----:B------:R-:W0:Y:S01]  /*0020*/  LDCU UR4, c[0x0][0x360] ;  /* 0x00006c00ff0477ac */ /* 0x000e220008000800 */
[----:B------:R-:W0:Y:S01]  /*0030*/  S2R R0, SR_TID.X ;  /* 0x0000000000007919 */ /* 0x000e220000002100 */
[----:B------:R-:W1:Y:S01]  /*0040*/  LDCU UR5, c[0x0][0x390] ;  /* 0x00007200ff0577ac */ /* 0x000e620008000800 */
[----:B0-----:R-:W-:-:S05]  /*0050*/  IMAD R7, R9, UR4, R0 ;  /* 0x0000000409077c24 */ /* 0x001fca000f8e0200 */
[----:B-1----:R-:W-:-:S04]  /*0060*/  ISETP.GE.AND P0, PT, R7, UR5, PT ;  /* 0x0000000507007c0c */ /* 0x002fc8000bf06270 */
[----:B------:R-:W-:-:S13]  /*0070*/  ISETP.EQ.OR P0, PT, R9, RZ, P0 ;  /* 0x000000ff0900720c */ /* 0x000fda0000702670 */
[----:B------:R-:W-:Y:S05]  /*0080*/  @P0 EXIT ;  /* 0x000000000000094d */ /* 0x000fea0003800000 */
[----:B------:R-:W0:Y:S01]  /*0090*/  LDC.64 R2, c[0x0][0x388] ;  /* 0x0000e200ff027b82 */ /* 0x000e220000000a00 */
[----:B------:R-:W1:Y:S01]  /*00a0*/  LDCU.64 UR4, c[0x0][0x358] ;  /* 0x00006b00ff0477ac */ /* 0x000e620008000a00 */
[----:B------:R-:W-:-:S06]  /*00b0*/  IADD3 R9, PT, PT, R9, -0x1, RZ ;  /* 0xffffffff09097810 */ /* 0x000fcc0007ffe0ff */
[----:B------:R-:W2:Y:S01]  /*00c0*/  LDC.64 R4, c[0x0][0x380] ;  /* 0x0000e000ff047b82 */ /* 0x000ea20000000a00 */
[----:B0-----:R-:W-:-:S06]  /*00d0*/  IMAD.WIDE.U32 R2, R9, 0x4, R2 ;  /* 0x0000000409027825 */ /* 0x001fcc00078e0002 */
[----:B-1----:R-:W3:Y:S01]  /*00e0*/  LDG.E R2, desc[UR4][R2.64] ;  /* 0x0000000402027981 */ /* 0x002ee2000c1e1900 */
[----:B--2---:R-:W-:-:S05]  /*00f0*/  IMAD.WIDE R4, R7, 0x4, R4 ;  /* 0x0000000407047825 */ /* 0x004fca00078e0204 */
[----:B------:R-:W3:Y:S02]  /*0100*/  LDG.E R7, desc[UR4][R4.64] ;  /* 0x0000000404077981 */ /* 0x000ee4000c1e1900 */
[----:B---3--:R-:W-:-:S05]  /*0110*/  IADD3 R7, PT, PT, R2, R7, RZ ;  /* 0x0000000702077210 */ /* 0x008fca0007ffe0ff */
[----:B------:R-:W-:Y:S01]  /*0120*/  STG.E desc[UR4][R4.64], R7 ;  /* 0x0000000704007986 */ /* 0x000fe2000c101904 */
[----:B------:R-:W-:Y:S05]  /*0130*/  EXIT ;  /* 0x000000000000794d */ /* 0x000fea0003800000 */
.L_x_0:
[----:B------:R-:W-:-:S00]  /*0140*/  BRA `(.L_x_0) ;  /* 0xfffffffc00fc7947 */ /* 0x000fc0000383ffff */
[----:B------:R-:W-:-:S00]  /*0150*/  NOP ;  /* 0x0000000000007918 */ /* 0x000fc00000000000 */
        /* <DEDUP_REMOVED lines=10> */
.L_x_12:


//--------------------- .text._Z18extract_block_sumsPiS_ii --------------------------
	.section	.text._Z18extract_block_sumsPiS_ii,"ax",@progbits
	.align	128
        .global         _Z18extract_block_sumsPiS_ii
        .type           _Z18extract_block_sumsPiS_ii,@function
        .size           _Z18extract_block_sumsPiS_ii,(.L_x_13 - _Z18extract_block_sumsPiS_ii)
        .other          _Z18extract_block_sumsPiS_ii,@"STO_CUDA_ENTRY STV_DEFAULT"
_Z18extract_block_sumsPiS_ii:
.text._Z18extract_block_sumsPiS_ii:
[----:B------:R-:W-:Y:S01]  /*0000*/  LDC R1, c[0x0][0x37c] ;  /* 0x0000df00ff017b82 */ /* 0x000fe20000000800 */
[----:B------:R-:W0:Y:S07]  /*0010*/  S2R R0, SR_TID.X ;  /* 0x0000000000007919 */ /* 0x000e2e0000002100 */
[----:B------:R-:W0:Y:S01]  /*0020*/  LDC.64 R6, c[0x0][0x390] ;  /* 0x0000e400ff067b82 */ /* 0x000e220000000a00 */
[----:B------:R-:W1:Y:S01]  /*0030*/  LDCU.64 UR4, c[0x0][0x358] ;  /* 0x00006b00ff0477ac */ /* 0x000e620008000a00 */
[----:B------:R-:W-:Y:S01]  /*0040*/  BSSY.RECONVERGENT B0, `(.L_x_1) ;  /* 0x000000f000007945 */ /* 0x000fe20003800200 */
[----:B0-----:R-:W-:-:S05]  /*0050*/  IMAD R5, R0, R7, R7 ;  /* 0x0000000700057224 */ /* 0x001fca00078e0207 */
[----:B------:R-:W-:-:S13]  /*0060*/  ISETP.GT.AND P0, PT, R5, R6, PT ;  /* 0x000000060500720c */ /* 0x000fda0003f04270 */
[----:B-1----:R-:W-:Y:S05]  /*0070*/  @P0 BRA `(.L_x_2) ;  /* 0x0000000000100947 */ /* 0x002fea0003800000 */
[----:B------:R-:W0:Y:S02]  /*0080*/  LDC.64 R2, c[0x0][0x388] ;  /* 0x0000e200ff027b82 */ /* 0x000e240000000a00 */
[----:B0-----:R-:W-:-:S05]  /*0090*/  IMAD.WIDE R2, R5, 0x4, R2 ;  /* 0x0000000405027825 */ /* 0x001fca00078e0202 */
[----:B------:R1:W5:Y:S01]  /*00a0*/  LDG.E R5, desc[UR4][R2.64+-0x4] ;  /* 0xfffffc0402057981 */ /* 0x000362000c1e1900 */
[----:B------:R-:W-:Y:S05]  /*00b0*/  BRA `(.L_x_3) ;  /* 0x00000000001c7947 */ /* 0x000fea0003800000 */
.L_x_2:
[----:B------:R-:W-:Y:S02]  /*00c0*/  IMAD R3, R0, R7, RZ ;  /* 0x0000000700037224 */ /* 0x000fe400078e02ff */
[----:B------:R-:W-:-:S03]  /*00d0*/  HFMA2 R5, -RZ, RZ, 0, 0 ;  /* 0x00000000ff057431 */ /* 0x000fc600000001ff */
[----:B------:R-:W-:-:S13]  /*00e0*/  ISETP.GE.AND P0, PT, R3, R6, PT ;  /* 0x000000060300720c */ /* 0x000fda0003f06270 */
[----:B------:R-:W-:Y:S05]  /*00f0*/  @P0 BRA `(.L_x_3) ;  /* 0x00000000000c0947 */ /* 0x000fea0003800000 */
[----:B------:R-:W0:Y:S02]  /*0100*/  LDC.64 R2, c[0x0][0x388] ;  /* 0x0000e200ff027b82 */ /* 0x000e240000000a00 */
[----:B0-----:R-:W-:-:S05]  /*0110*/  IMAD.WIDE R2, R6, 0x4, R2 ;  /* 0x0000000406027825 */ /* 0x001fca00078e0202 */
[----:B------:R0:W5:Y:S02]  /*0120*/  LDG.E R5, desc[UR4][R2.64+-0x4] ;  /* 0xfffffc0402057981 */ /* 0x000164000c1e1900 */
.L_x_3:
[----:B------:R-:W-:Y:S05]  /*0130*/  BSYNC.RECONVERGENT B0 ;  /* 0x0000000000007941 */ /* 0x000fea0003800200 */
.L_x_1:
[----:B01----:R-:W0:Y:S02]  /*0140*/  LDC.64 R2, c[0x0][0x380] ;  /* 0x0000e000ff027b82 */ /* 0x003e240000000a00 */
[----:B0-----:R-:W-:-:S05]  /*0150*/  IMAD.WIDE.U32 R2, R0, 0x4, R2 ;  /* 0x0000000400027825 */ /* 0x001fca00078e0002 */
[----:B-----5:R-:W-:Y:S01]  /*0160*/  STG.E desc[UR4][R2.64], R5 ;  /* 0x0000000502007986 */ /* 0x020fe2000c101904 */
[----:B------:R-:W-:Y:S05]  /*0170*/  EXIT ;  /* 0x000000000000794d */ /* 0x000fea0003800000 */
.L_x_4:
        /* <DEDUP_REMOVED lines=16> */
.L_x_13:


//--------------------- .text._Z20blelloch_scan_kernelPiS_i --------------------------
	.section	.text._Z20blelloch_scan_kernelPiS_i,"ax",@progbits
	.align	128
        .global         _Z20blelloch_scan_kernelPiS_i
        .type           _Z20blelloch_scan_kernelPiS_i,@function
        .size           _Z20blelloch_scan_kernelPiS_i,(.L_x_14 - _Z20blelloch_scan_kernelPiS_i)
        .other          _Z20blelloch_scan_kernelPiS_i,@"STO_CUDA_ENTRY STV_DEFAULT"
_Z20blelloch_scan_kernelPiS_i:
.text._Z20blelloch_scan_kernelPiS_i:
[----:B------:R-:W-:Y:S01]  /*0000*/  LDC R1, c[0x0][0x37c] ;  /* 0x0000df00ff017b82 */ /* 0x000fe20000000800 */
[----:B------:R-:W0:Y:S07]  /*0010*/  S2R R3, SR_TID.X ;  /* 0x0000000000037919 */ /* 0x000e2e0000002100 */
[----:B------:R-:W1:Y:S01]  /*0020*/  LDC R15, c[0x0][0x360] ;  /* 0x0000d800ff0f7b82 */ /* 0x000e620000000800 */
[----:B------:R-:W2:Y:S01]  /*0030*/  LDCU UR5, c[0x0][0x390] ;  /* 0x00007200ff0577ac */ /* 0x000ea20008000800 */
[----:B------:R-:W-:-:S02]  /*0040*/  IMAD.MOV.U32 R11, RZ, RZ, RZ ;  /* 0x000000ffff0b7224 */ /* 0x000fc400078e00ff */
[----:B------:R-:W-:Y:S01]  /*0050*/  IMAD.MOV.U32 R14, RZ, RZ, RZ ;  /* 0x000000ffff0e7224 */ /* 0x000fe200078e00ff */
[----:B------:R-:W3:Y:S03]  /*0060*/  LDCU.64 UR6, c[0x0][0x358] ;  /* 0x00006b00ff0677ac */ /* 0x000ee60008000a00 */
[----:B------:R-:W0:Y:S01]  /*0070*/  S2UR UR4, SR_CTAID.X ;  /* 0x00000000000479c3 */ /* 0x000e220000002500 */
[----:B-1----:R-:W-:-:S04]  /*0080*/  IMAD.SHL.U32 R4, R15, 0x2, RZ ;  /* 0x000000020f047824 */ /* 0x002fc800078e00ff */
[----:B0-----:R-:W-:-:S04]  /*0090*/  IMAD R2, R4, UR4, R3 ;  /* 0x0000000404027c24 */ /* 0x001fc8000f8e0203 */
[C---:B------:R-:W-:Y:S01]  /*00a0*/  IMAD.IADD R0, R2.reuse, 0x1, R15 ;  /* 0x0000000102007824 */ /* 0x040fe200078e020f */
[----:B--2---:R-:W-:-:S04]  /*00b0*/  ISETP.GE.AND P0, PT, R2, UR5, PT ;  /* 0x0000000502007c0c */ /* 0x004fc8000bf06270 */
[----:B------:R-:W-:-:S09]  /*00c0*/  ISETP.GE.AND P1, PT, R0, UR5, PT ;  /* 0x0000000500007c0c */ /* 0x000fd2000bf26270 */
[----:B------:R-:W0:Y:S08]  /*00d0*/  @!P0 LDC.64 R6, c[0x0][0x388] ;  /* 0x0000e200ff068b82 */ /* 0x000e300000000a00 */
[----:B------:R-:W1:Y:S01]  /*00e0*/  @!P1 LDC.64 R8, c[0x0][0x388] ;  /* 0x0000e200ff089b82 */ /* 0x000e620000000a00 */
[----:B0-----:R-:W-:-:S05]  /*00f0*/  @!P0 IMAD.WIDE R6, R2, 0x4, R6 ;  /* 0x0000000402068825 */ /* 0x001fca00078e0206 */
[----:B---3--:R0:W2:Y:S01]  /*0100*/  @!P0 LDG.E R11, desc[UR6][R6.64] ;  /* 0x00000006060b8981 */ /* 0x0080a2000c1e1900 */
[----:B-1----:R-:W-:-:S05]  /*0110*/  @!P1 IMAD.WIDE R8, R0, 0x4, R8 ;  /* 0x0000000400089825 */ /* 0x002fca00078e0208 */
[----:B------:R-:W3:Y:S01]  /*0120*/  @!P1 LDG.E R14, desc[UR6][R8.64] ;  /* 0x00000006080e9981 */ /* 0x000ee2000c1e1900 */
[----:B------:R-:W1:Y:S01]  /*0130*/  S2UR UR5, SR_CgaCtaId ;  /* 0x00000000000579c3 */ /* 0x000e620000008800 */
[----:B------:R-:W-:Y:S01]  /*0140*/  UMOV UR4, 0x400 ;  /* 0x0000040000047882 */ /* 0x000fe20000000000 */
[----:B------:R-:W-:Y:S01]  /*0150*/  IMAD.MOV.U32 R10, RZ, RZ, R15 ;  /* 0x000000ffff0a7224 */ /* 0x000fe200078e000f */
[----:B-1----:R-:W-:-:S06]  /*0160*/  ULEA UR4, UR5, UR4, 0x18 ;  /* 0x0000000405047291 */ /* 0x002fcc000f8ec0ff */
[----:B------:R-:W-:-:S04]  /*0170*/  LEA R12, R3, UR4, 0x2 ;  /* 0x00000004030c7c11 */ /* 0x000fc8000f8e10ff */
[----:B------:R-:W-:Y:S01]  /*0180*/  LEA R5, R10, R12, 0x2 ;  /* 0x0000000c0a057211 */ /* 0x000fe200078e10ff */
[----:B------:R-:W-:Y:S01]  /*0190*/  IMAD.MOV.U32 R13, RZ, RZ, 0x1 ;  /* 0x00000001ff0d7424 */ /* 0x000fe200078e00ff */
[----:B0-----:R-:W-:Y:S01]  /*01a0*/  LEA R6, R3, 0x1, 0x1 ;  /* 0x0000000103067811 */ /* 0x001fe200078e08ff */
[----:B--2---:R0:W-:Y:S04]  /*01b0*/  STS [R12], R11 ;  /* 0x0000000b0c007388 */ /* 0x0041e80000000800 */
[----:B---3--:R0:W-:Y:S02]  /*01c0*/  STS [R5], R14 ;  /* 0x0000000e05007388 */ /* 0x0081e40000000800 */
.L_x_7:
[----:B------:R-:W-:Y:S01]  /*01d0*/  BAR.SYNC.DEFER_BLOCKING 0x0 ;  /* 0x0000000000007b1d */ /* 0x000fe20000010000 */
[----:B------:R-:W-:Y:S02]  /*01e0*/  ISETP.GE.U32.AND P1, PT, R3, R10, PT ;  /* 0x0000000a0300720c */ /* 0x000fe40003f26070 */
[----:B------:R-:W-:Y:S02]  /*01f0*/  ISETP.GT.U32.AND P0, PT, R10, 0x1, PT ;  /* 0x000000010a00780c */ /* 0x000fe40003f04070 */
[----:B0-----:R-:W-:Y:S01]  /*0200*/  SHF.R.U32.HI R11, RZ, 0x1, R10 ;  /* 0x00000001ff0b7819 */ /* 0x001fe2000001160a */
[----:B------:R-:W-:Y:S08]  /*0210*/  BSSY.RECONVERGENT B0, `(.L_x_5) ;  /* 0x000000b000007945 */ /* 0x000ff00003800200 */
[----:B------:R-:W-:Y:S05]  /*0220*/  @P1 BRA `(.L_x_6) ;  /* 0x0000000000241947 */ /* 0x000fea0003800000 */
[----:B------:R-:W-:-:S04]  /*0230*/  IMAD R8, R6, R13, RZ ;  /* 0x0000000d06087224 */ /* 0x000fc800078e02ff */
[----:B------:R-:W-:-:S05]  /*0240*/  IMAD.IADD R7, R8, 0x1, R13 ;  /* 0x0000000108077824 */ /* 0x000fca00078e020d */
[----:B------:R-:W-:-:S13]  /*0250*/  ISETP.GT.U32.AND P1, PT, R7, R4, PT ;  /* 0x000000040700720c */ /* 0x000fda0003f24070 */
[----:B------:R-:W-:-:S05]  /*0260*/  @!P1 LEA R8, R8, UR4, 0x2 ;  /* 0x0000000408089c11 */ /* 0x000fca000f8e10ff */
[----:B------:R-:W-:Y:S02]  /*0270*/  @!P1 IMAD R7, R13, 0x4, R8 ;  /* 0x000000040d079824 */ /* 0x000fe400078e0208 */
[----:B------:R-:W-:Y:S04]  /*0280*/  @!P1 LDS R8, [R8+-0x4] ;  /* 0xfffffc0008089984 */ /* 0x000fe80000000800 */
[----:B------:R-:W0:Y:S02]  /*0290*/  @!P1 LDS R9, [R7+-0x4] ;  /* 0xfffffc0007099984 */ /* 0x000e240000000800 */
[----:B0-----:R-:W-:-:S05]  /*02a0*/  @!P1 IADD3 R10, PT, PT, R8, R9, RZ ;  /* 0x00000009080a9210 */ /* 0x001fca0007ffe0ff */
[----:B------:R0:W-:Y:S02]  /*02b0*/  @!P1 STS [R7+-0x4], R10 ;  /* 0xfffffc0a07009388 */ /* 0x0001e40000000800 */
.L_x_6:
[----:B------:R-:W-:Y:S05]  /*02c0*/  BSYNC.RECONVERGENT B0 ;  /* 0x0000000000007941 */ /* 0x000fea0003800200 */
.L_x_5:
[----:B0-----:R-:W-:Y:S02]  /*02d0*/  IMAD.MOV.U32 R10, RZ, RZ, R11 ;  /* 0x000000ffff0a7224 */ /* 0x001fe400078e000b */
[----:B------:R-:W-:Y:S01]  /*02e0*/  IMAD.SHL.U32 R13, R13, 0x2, RZ ;  /* 0x000000020d0d7824 */ /* 0x000fe200078e00ff */
[----:B------:R-:W-:Y:S06]  /*02f0*/  @P0 BRA `(.L_x_7) ;  /* 0xfffffffc00b40947 */ /* 0x000fec000383ffff */
[----:B------:R-:W-:Y:S01]  /*0300*/  ISETP.NE.AND P0, PT, R3, RZ, PT ;  /* 0x000000ff0300720c */ /* 0x000fe20003f05270 */
[----:B------:R-:W-:-:S12]  /*0310*/  UMOV UR5, 0x1 ;  /* 0x0000000100057882 */ /* 0x000fd80000000000 */
[----:B------:R-:W-:-:S05]  /*0320*/  @!P0 LEA R7, R15, UR4, 0x3 ;  /* 0x000000040f078c11 */ /* 0x000fca000f8e18ff */
[----:B------:R0:W-:Y:S02]  /*0330*/  @!P0 STS [R7+-0x4], RZ ;  /* 0xfffffcff07008388 */ /* 0x0001e40000000800 */
.L_x_10:
[----:B------:R-:W-:Y:S01]  /*0340*/  BAR.SYNC.DEFER_BLOCKING 0x0 ;  /* 0x0000000000007b1d */ /* 0x000fe20000010000 */
[----:B------:R-:W-:Y:S01]  /*0350*/  ISETP.GE.U32.AND P1, PT, R3, UR5, PT ;  /* 0x0000000503007c0c */ /* 0x000fe2000bf26070 */
[----:B------:R-:W-:Y:S01]  /*0360*/  USHF.L.U32 UR5, UR5, 0x1, URZ ;  /* 0x0000000105057899 */ /* 0x000fe200080006ff */
[----:B------:R-:W-:-:S03]  /*0370*/  SHF.R.U32.HI R13, RZ, 0x1, R13 ;  /* 0x00000001ff0d7819 */ /* 0x000fc6000001160d */
[----:B------:R-:W-:Y:S02]  /*0380*/  BSSY.RECONVERGENT B0, `(.L_x_8) ;  /* 0x000000d000007945 */ /* 0x000fe40003800200 */
[----:B------:R-:W-:-:S06]  /*0390*/  ISETP.LE.U32.AND P0, PT, R4, UR5, PT ;  /* 0x0000000504007c0c */ /* 0x000fcc000bf03070 */
[----:B-1----:R-:W-:Y:S07]  /*03a0*/  @P1 BRA `(.L_x_9) ;  /* 0x0000000000281947 */ /* 0x002fee0003800000 */
[----:B------:R-:W-:-:S04]  /*03b0*/  IMAD R8, R6, R13, RZ ;  /* 0x0000000d06087224 */ /* 0x000fc800078e02ff */
[----:B0-----:R-:W-:-:S05]  /*03c0*/  IMAD.IADD R7, R13, 0x1, R8 ;  /* 0x000000010d077824 */ /* 0x001fca00078e0208 */
[----:B------:R-:W-:-:S13]  /*03d0*/  ISETP.GT.U32.AND P1, PT, R7, R4, PT ;  /* 0x000000040700720c */ /* 0x000fda0003f24070 */
[----:B------:R-:W-:-:S04]  /*03e0*/  @!P1 LEA R8, R8, UR4, 0x2 ;  /* 0x0000000408089c11 */ /* 0x000fc8000f8e10ff */
[----:B------:R-:W-:Y:S01]  /*03f0*/  @!P1 LEA R9, R13, R8, 0x2 ;  /* 0x000000080d099211 */ /* 0x000fe200078e10ff */
[----:B------:R-:W-:Y:S04]  /*0400*/  @!P1 LDS R7, [R8+-0x4] ;  /* 0xfffffc0008079984 */ /* 0x000fe80000000800 */
[----:B------:R-:W0:Y:S02]  /*0410*/  @!P1 LDS R10, [R9+-0x4] ;  /* 0xfffffc00090a9984 */ /* 0x000e240000000800 */
[----:B0-----:R-:W-:Y:S02]  /*0420*/  @!P1 IMAD.IADD R14, R7, 0x1, R10 ;  /* 0x00000001070e9824 */ /* 0x001fe400078e020a */
[----:B------:R1:W-:Y:S04]  /*0430*/  @!P1 STS [R8+-0x4], R10 ;  /* 0xfffffc0a08009388 */ /* 0x0003e80000000800 */
[----:B------:R1:W-:Y:S02]  /*0440*/  @!P1 STS [R9+-0x4], R14 ;  /* 0xfffffc0e09009388 */ /* 0x0003e40000000800 */
.L_x_9:
[----:B------:R-:W-:Y:S05]  /*0450*/  BSYNC.RECONVERGENT B0 ;  /* 0x0000000000007941 */ /* 0x000fea0003800200 */
.L_x_8:
[----:B------:R-:W-:Y:S05]  /*0460*/  @!P0 BRA `(.L_x_10) ;  /* 0xfffffffc00b48947 */ /* 0x000fea000383ffff */
[----:B------:R-:W2:Y:S01]  /*0470*/  LDCU UR8, c[0x0][0x390] ;  /* 0x00007200ff0877ac */ /* 0x000ea20008000800 */
[----:B------:R-:W-:Y:S01]  /*0480*/  BAR.SYNC.DEFER_BLOCKING 0x0 ;  /* 0x0000000000007b1d */ /* 0x000fe20000010000 */
[----:B--2---:R-:W-:Y:S02]  /*0490*/  ISETP.GE.AND P0, PT, R2, UR8, PT ;  /* 0x0000000802007c0c */ /* 0x004fe4000bf06270 */
[----:B------:R-:W-:-:S11]  /*04a0*/  ISETP.GE.AND P1, PT, R0, UR8, PT ;  /* 0x0000000800007c0c */ /* 0x000fd6000bf26270 */
[----:B-1----:R-:W1:Y:S01]  /*04b0*/  @!P0 LDS R9, [R12] ;  /* 0x000000000c098984 */ /* 0x002e620000000800 */
[----:B0-----:R-:W0:Y:S02]  /*04c0*/  @!P0 LDC.64 R6, c[0x0][0x380] ;  /* 0x0000e000ff068b82 */ /* 0x001e240000000a00 */
[----:B0-----:R-:W-:-:S05]  /*04d0*/  @!P0 IMAD.WIDE R2, R2, 0x4, R6 ;  /* 0x0000000402028825 */ /* 0x001fca00078e0206 */
[----:B-1----:R0:W-:Y:S01]  /*04e0*/  @!P0 STG.E desc[UR6][R2.64], R9 ;  /* 0x0000000902008986 */ /* 0x0021e2000c101906 */
[----:B------:R-:W-:Y:S05]  /*04f0*/  @P1 EXIT ;  /* 0x000000000000194d */ /* 0x000fea0003800000 */
[----:B------:R-:W1:Y:S01]  /*0500*/  LDS R5, [R5] ;  /* 0x0000000005057984 */ /* 0x000e620000000800 */
[----:B0-----:R-:W0:Y:S02]  /*0510*/  LDC.64 R2, c[0x0][0x380] ;  /* 0x0000e000ff027b82 */ /* 0x001e240000000a00 */
[----:B0-----:R-:W-:-:S05]  /*0520*/  IMAD.WIDE R2, R0, 0x4, R2 ;  /* 0x0000000400027825 */ /* 0x001fca00078e0202 */
[----:B-1----:R-:W-:Y:S01]  /*0530*/  STG.E desc[UR6][R2.64], R5 ;  /* 0x0000000502007986 */ /* 0x002fe2000c101906 */
[----:B------:R-:W-:Y:S05]  /*0540*/  EXIT ;  /* 0x000000000000794d */ /* 0x000fea0003800000 */
.L_x_11:
        /* <DEDUP_REMOVED lines=11> */
.L_x_14:


//--------------------- .nv.shared._Z14add_block_sumsPiS_ii --------------------------
	.section	.nv.shared._Z14add_block_sumsPiS_ii,"aw",@nobits
	.sectionflags	@""
	.align	16
	.zero		1024


//--------------------- .nv.shared.reserved.0     --------------------------
	.section	.nv.shared.reserved.0,"aw",@nobits
	.weak		__nv_reservedSMEM_offset_0_alias
	.size		__nv_reservedSMEM_offset_0_alias, 0, 64
	.other		__nv_reservedSMEM_offset_0_alias,@"STO_CUDA_RESERVED_SHARED STV_DEFAULT"
__nv_reservedSMEM_offset_0_alias:
	.zero		0
	.zero		64


//--------------------- .nv.shared._Z18extract_block_sumsPiS_ii --------------------------
	.section	.nv.shared._Z18extract_block_sumsPiS_ii,"aw",@nobits
	.sectionflags	@""
	.align	16
	.zero		1024


//--------------------- .nv.shared._Z20blelloch_scan_kernelPiS_i --------------------------
	.section	.nv.shared._Z20blelloch_scan_kernelPiS_i,"aw",@nobits
	.sectionflags	@""
	.align	16
	.zero		1024


//--------------------- .nv.constant0._Z14add_block_sumsPiS_ii --------------------------
	.section	.nv.constant0._Z14add_block_sumsPiS_ii,"a",@progbits
	.sectionflags	@""
	.align	4
.nv.constant0._Z14add_block_sumsPiS_ii:
	.zero		920


//--------------------- .nv.constant0._Z18extract_block_sumsPiS_ii --------------------------
	.section	.nv.constant0._Z18extract_block_sumsPiS_ii,"a",@progbits
	.sectionflags	@""
	.align	4
.nv.constant0._Z18extract_block_sumsPiS_ii:
	.zero		920


//--------------------- .nv.constant0._Z20blelloch_scan_kernelPiS_i --------------------------
	.section	.nv.constant0._Z20blelloch_scan_kernelPiS_i,"a",@progbits
	.sectionflags	@""
	.align	4
.nv.constant0._Z20blelloch_scan_kernelPiS_i:
	.zero		916


//--------------------- SYMBOLS --------------------------

	.type		.nv.reservedSmem.offset0,@object
	.size		.nv.reservedSmem.offset0,0x4
	.type		.nv.reservedSmem.cap,@object
	.size		.nv.reservedSmem.cap,0x4
